	.headerflags	@"EF_CUDA_TEXMODE_UNIFIED EF_CUDA_64BIT_ADDRESS EF_CUDA_ACCELERATORS EF_CUDA_SM90 EF_CUDA_VIRTUAL_SM(EF_CUDA_SM90)"
	.elftype	@"ET_EXEC"


//--------------------- .nv.info                  --------------------------
	.section	.nv.info,"",@"SHT_CUDA_INFO"
	.align	4


	//----- nvinfo : EIATTR_REGCOUNT
	.align		4
        /*0000*/ 	.byte	0x04, 0x2f
        /*0002*/ 	.short	(.L_1 - .L_0)
	.align		4
.L_0:
        /*0004*/ 	.word	index@(triton_poi_fused_convolution_relu_threshold_backward_9)
        /*0008*/ 	.word	0x0000000c


	//----- nvinfo : EIATTR_MIN_STACK_SIZE
	.align		4
.L_1:
        /*000c*/ 	.byte	0x04, 0x12
        /*000e*/ 	.short	(.L_3 - .L_2)
	.align		4
.L_2:
        /*0010*/ 	.word	index@(triton_poi_fused_convolution_relu_threshold_backward_9)
        /*0014*/ 	.word	0x00000000


	//----- nvinfo : EIATTR_FRAME_SIZE
	.align		4
.L_3:
        /*0018*/ 	.byte	0x04, 0x11
        /*001a*/ 	.short	(.L_5 - .L_4)
	.align		4
.L_4:
        /*001c*/ 	.word	index@(triton_poi_fused_convolution_relu_threshold_backward_9)
        /*0020*/ 	.word	0x00000000


	//----- nvinfo : EIATTR_MIN_STACK_SIZE
	.align		4
.L_5:
        /*0024*/ 	.byte	0x04, 0x12
        /*0026*/ 	.short	(.L_7 - .L_6)
	.align		4
.L_6:
        /*0028*/ 	.word	index@(triton_poi_fused_convolution_relu_threshold_backward_9)
        /*002c*/ 	.word	0x00000000
.L_7:


//--------------------- .nv.info.triton_poi_fused_convolution_relu_threshold_backward_9 --------------------------
	.section	.nv.info.triton_poi_fused_convolution_relu_threshold_backward_9,"",@"SHT_CUDA_INFO"
	.sectionflags	@""
	.align	4


	//----- nvinfo : EIATTR_CUDA_API_VERSION
	.align		4
        /*0000*/ 	.byte	0x04, 0x37
        /*0002*/ 	.short	(.L_9 - .L_8)
.L_8:
        /*0004*/ 	.word	0x0000007c


	//----- nvinfo : EIATTR_KPARAM_INFO
	.align		4
.L_9:
        /*0008*/ 	.byte	0x04, 0x17
        /*000a*/ 	.short	(.L_11 - .L_10)
.L_10:
        /*000c*/ 	.word	0x00000000
        /*0010*/ 	.short	0x0003
        /*0012*/ 	.short	0x0018
        /*0014*/ 	.byte	0x00, 0xf0, 0x11, 0x00


	//----- nvinfo : EIATTR_KPARAM_INFO
	.align		4
.L_11:
        /*0018*/ 	.byte	0x04, 0x17
        /*001a*/ 	.short	(.L_13 - .L_12)
.L_12:
        /*001c*/ 	.word	0x00000000
        /*0020*/ 	.short	0x0002
        /*0022*/ 	.short	0x0010
        /*0024*/ 	.byte	0x00, 0xf4, 0x21, 0x00


	//----- nvinfo : EIATTR_KPARAM_INFO
	.align		4
.L_13:
        /*0028*/ 	.byte	0x04, 0x17
        /*002a*/ 	.short	(.L_15 - .L_14)
.L_14:
        /*002c*/ 	.word	0x00000000
        /*0030*/ 	.short	0x0001
        /*0032*/ 	.short	0x0008
        /*0034*/ 	.byte	0x00, 0xf4, 0x21, 0x00


	//----- nvinfo : EIATTR_KPARAM_INFO
	.align		4
.L_15:
        /*0038*/ 	.byte	0x04, 0x17
        /*003a*/ 	.short	(.L_17 - .L_16)
.L_16:
        /*003c*/ 	.word	0x00000000
        /*0040*/ 	.short	0x0000
        /*0042*/ 	.short	0x0000
        /*0044*/ 	.byte	0x00, 0xf4, 0x21, 0x00


	//----- nvinfo : EIATTR_SPARSE_MMA_MASK
	.align		4
.L_17:
        /*0048*/ 	.byte	0x03, 0x50
        /*004a*/ 	.short	0x0000


	//----- nvinfo : EIATTR_MAXREG_COUNT
	.align		4
        /*004c*/ 	.byte	0x03, 0x1b
        /*004e*/ 	.short	0x00ff


	//----- nvinfo : EIATTR_EXIT_INSTR_OFFSETS
	.align		4
        /*0050*/ 	.byte	0x04, 0x1c
        /*0052*/ 	.short	(.L_19 - .L_18)


	//   ....[0]....
.L_18:
        /*0054*/ 	.word	0x00000230


	//----- nvinfo : EIATTR_REQNTID
	.align		4
.L_19:
        /*0058*/ 	.byte	0x04, 0x10
        /*005a*/ 	.short	(.L_21 - .L_20)
.L_20:
        /*005c*/ 	.word	0x00000100
        /*0060*/ 	.word	0x00000001
        /*0064*/ 	.word	0x00000001


	//----- nvinfo : EIATTR_CBANK_PARAM_SIZE
	.align		4
.L_21:
        /*0068*/ 	.byte	0x03, 0x19
        /*006a*/ 	.short	0x001c


	//----- nvinfo : EIATTR_PARAM_CBANK
	.align		4
        /*006c*/ 	.byte	0x04, 0x0a
        /*006e*/ 	.short	(.L_23 - .L_22)
	.align		4
.L_22:
        /*0070*/ 	.word	index@(.nv.constant0.triton_poi_fused_convolution_relu_threshold_backward_9)
        /*0074*/ 	.short	0x0210
        /*0076*/ 	.short	0x001c


	//----- nvinfo : EIATTR_SW_WAR
	.align		4
.L_23:
        /*0078*/ 	.byte	0x04, 0x36
        /*007a*/ 	.short	(.L_25 - .L_24)
.L_24:
        /*007c*/ 	.word	0x00000008
.L_25:


//--------------------- .nv.callgraph             --------------------------
	.section	.nv.callgraph,"",@"SHT_CUDA_CALLGRAPH"
	.align	4
	.sectionentsize	8
	.align		4
        /*0000*/ 	.word	0x00000000
	.align		4
        /*0004*/ 	.word	0xffffffff
	.align		4
        /*0008*/ 	.word	0x00000000
	.align		4
        /*000c*/ 	.word	0xfffffffe
	.align		4
        /*0010*/ 	.word	0x00000000
	.align		4
        /*0014*/ 	.word	0xfffffffd
	.align		4
        /*0018*/ 	.word	0x00000000
	.align		4
        /*001c*/ 	.word	0xfffffffc


//--------------------- .text.triton_poi_fused_convolution_relu_threshold_backward_9 --------------------------
	.section	.text.triton_poi_fused_convolution_relu_threshold_backward_9,"ax",@progbits
	.align	128
        .global         triton_poi_fused_convolution_relu_threshold_backward_9
        .type           triton_poi_fused_convolution_relu_threshold_backward_9,@function
        .size           triton_poi_fused_convolution_relu_threshold_backward_9,(.L_x_1 - triton_poi_fused_convolution_relu_threshold_backward_9)
        .other          triton_poi_fused_convolution_relu_threshold_backward_9,@"STO_CUDA_ENTRY STV_DEFAULT"
triton_poi_fused_convolution_relu_threshold_backward_9:
.text.triton_poi_fused_convolution_relu_threshold_backward_9:
[----:B------:R-:W-:Y:S01]  /*0000*/  LDC R1, c[0x0][0x28] ;  /* 0x00000a00ff017b82 */ /* 0x000fe20000000800 */
[----:B------:R-:W1:Y:S07]  /*0010*/  S2R R0, SR_TID.X ;  /* 0x0000000000007919 */ /* 0x000e6e0000002100 */
[----:B------:R-:W2:Y:S01]  /*0020*/  LDC.64 R2, c[0x0][0x210] ;  /* 0x00008400ff027b82 */ /* 0x000ea20000000a00 */
[----:B------:R-:W-:Y:S01]  /*0030*/  ULDC.64 UR4, c[0x0][0x208] ;  /* 0x0000820000047ab9 */ /* 0x000fe20000000a00 */
[----:B------:R-:W-:Y:S01]  /*0040*/  ULDC.64 UR6, c[0x0][0x220] ;  /* 0x0000880000067ab9 */ /* 0x000fe20000000a00 */
[----:B------:R-:W3:Y:S05]  /*0050*/  S2R R7, SR_CTAID.X ;  /* 0x0000000000077919 */ /* 0x000eea0000002500 */
[----:B------:R-:W4:Y:S01]  /*0060*/  LDC.64 R4, c[0x0][0x218] ;  /* 0x00008600ff047b82 */ /* 0x000f220000000a00 */
[----:B-1----:R-:W-:Y:S01]  /*0070*/  IMAD.SHL.U32 R0, R0, 0x2, RZ ;  /* 0x0000000200007824 */ /* 0x002fe200078e00ff */
[----:B---3--:R-:W-:-:S04]  /*0080*/  SHF.R.S32.HI R6, RZ, 0x16, R7 ;  /* 0x00000016ff067819 */ /* 0x008fc80000011407 */
[----:B------:R-:W-:Y:S02]  /*0090*/  LOP3.LUT R0, R0, 0x1fe, RZ, 0xc0, !PT ;  /* 0x000001fe00007812 */ /* 0x000fe400078ec0ff */
[----:B------:R-:W-:-:S03]  /*00a0*/  SGXT R6, R6, 0x1 ;  /* 0x000000010606781a */ /* 0x000fc60000000200 */
[----:B------:R-:W-:-:S04]  /*00b0*/  IMAD R7, R7, 0x200, R0 ;  /* 0x0000020007077824 */ /* 0x000fc800078e0200 */
[----:B--2---:R-:W-:Y:S01]  /*00c0*/  IMAD.WIDE R2, R7, 0x4, R2 ;  /* 0x0000000407027825 */ /* 0x004fe200078e0202 */
[----:B------:R-:W-:-:S04]  /*00d0*/  LEA.HI R6, R6, R7, RZ, 0xa ;  /* 0x0000000706067211 */ /* 0x000fc800078f50ff */
[----:B------:R-:W-:Y:S01]  /*00e0*/  SHF.R.S32.HI R6, RZ, 0xa, R6 ;  /* 0x0000000aff067819 */ /* 0x000fe20000011406 */
[----:B------:R-:W2:Y:S03]  /*00f0*/  LDG.E.64 R2, desc[UR4][R2.64] ;  /* 0x0000000402027981 */ /* 0x000ea6000c1e1b00 */
[----:B------:R-:W-:-:S04]  /*0100*/  LEA.HI R0, R6, R6, RZ, 0x5 ;  /* 0x0000000606007211 */ /* 0x000fc800078f28ff */
[----:B------:R-:W-:-:S05]  /*0110*/  LOP3.LUT R9, R0, 0xffffffe0, RZ, 0xc0, !PT ;  /* 0xffffffe000097812 */ /* 0x000fca00078ec0ff */
[----:B------:R-:W-:-:S04]  /*0120*/  IMAD.IADD R9, R6, 0x1, -R9 ;  /* 0x0000000106097824 */ /* 0x000fc800078e0a09 */
[----:B----4-:R-:W-:-:S06]  /*0130*/  IMAD.WIDE R4, R9, 0x4, R4 ;  /* 0x0000000409047825 */ /* 0x010fcc00078e0204 */
[----:B------:R-:W2:Y:S02]  /*0140*/  LDG.E.EL R4, desc[UR4][R4.64] ;  /* 0x0000000404047981 */ /* 0x000ea4000c2e1900 */
[C-C-:B--2---:R-:W-:Y:S01]  /*0150*/  FADD R0, R2.reuse, R4.reuse ;  /* 0x0000000402007221 */ /* 0x144fe20000000000 */
[C---:B------:R-:W-:Y:S01]  /*0160*/  FADD R6, R3.reuse, R4 ;  /* 0x0000000403067221 */ /* 0x040fe20000000000 */
[-C--:B------:R-:W-:Y:S02]  /*0170*/  FSETP.GEU.AND P1, PT, R2, -R4.reuse, PT ;  /* 0x800000040200720b */ /* 0x080fe40003f2e000 */
[----:B------:R-:W-:Y:S02]  /*0180*/  FSETP.GEU.AND P0, PT, R3, -R4, PT ;  /* 0x800000040300720b */ /* 0x000fe40003f0e000 */
[----:B------:R-:W-:Y:S02]  /*0190*/  FSEL R0, R0, RZ, P1 ;  /* 0x000000ff00007208 */ /* 0x000fe40000800000 */
[----:B------:R-:W-:-:S02]  /*01a0*/  FSEL R6, R6, RZ, P0 ;  /* 0x000000ff06067208 */ /* 0x000fc40000000000 */
[----:B------:R-:W-:Y:S02]  /*01b0*/  FSETP.GTU.AND P1, PT, R0, RZ, PT ;  /* 0x000000ff0000720b */ /* 0x000fe40003f2c000 */
[----:B------:R-:W-:Y:S02]  /*01c0*/  FSETP.GTU.AND P0, PT, R6, RZ, PT ;  /* 0x000000ff0600720b */ /* 0x000fe40003f0c000 */
[----:B------:R-:W-:Y:S02]  /*01d0*/  SEL R0, RZ, 0x1, P1 ;  /* 0x00000001ff007807 */ /* 0x000fe40000800000 */
[----:B------:R-:W-:Y:S02]  /*01e0*/  SEL R5, RZ, 0x100, P0 ;  /* 0x00000100ff057807 */ /* 0x000fe40000000000 */
[----:B------:R-:W-:-:S03]  /*01f0*/  IADD3 R2, P2, R7, UR6, RZ ;  /* 0x0000000607027c10 */ /* 0x000fc6000ff5e0ff */
[----:B------:R-:W-:Y:S01]  /*0200*/  IMAD.IADD R5, R0, 0x1, R5 ;  /* 0x0000000100057824 */ /* 0x000fe200078e0205 */
[----:B------:R-:W-:-:S05]  /*0210*/  LEA.HI.X.SX32 R3, R7, UR7, 0x1, P2 ;  /* 0x0000000707037c11 */ /* 0x000fca00090f0eff */
[----:B------:R-:W-:Y:S01]  /*0220*/  STG.E.U16 desc[UR4][R2.64], R5 ;  /* 0x0000000502007986 */ /* 0x000fe2000c101504 */
[----:B------:R-:W-:Y:S05]  /*0230*/  EXIT ;  /* 0x000000000000794d */ /* 0x000fea0003800000 */
.L_x_0:
[----:B------:R-:W-:-:S00]  /*0240*/  BRA `(.L_x_0) ;  /* 0xfffffffc00fc7947 */ /* 0x000fc0000383ffff */
[----:B------:R-:W-:-:S00]  /*0250*/  NOP ;  /* 0x0000000000007918 */ /* 0x000fc00000000000 */
        /* <DEDUP_REMOVED lines=10> */
.L_x_1:


//--------------------- .nv.constant0.triton_poi_fused_convolution_relu_threshold_backward_9 --------------------------
	.section	.nv.constant0.triton_poi_fused_convolution_relu_threshold_backward_9,"a",@progbits
	.sectionflags	@""
	.align	4
.nv.constant0.triton_poi_fused_convolution_relu_threshold_backward_9:
	.zero		556
